//
// Generated by NVIDIA NVVM Compiler
//
// Compiler Build ID: CL-36424714
// Cuda compilation tools, release 13.0, V13.0.88
// Based on NVVM 20.0.0
//

.version 9.0
.target sm_100
.address_size 64

	// .globl	_Z13reduce_kernelPKfPfi
// _ZZ13reduce_kernelPKfPfiE7input_s has been demoted

.visible .entry _Z13reduce_kernelPKfPfi(
	.param .u64 .ptr .align 1 _Z13reduce_kernelPKfPfi_param_0,
	.param .u64 .ptr .align 1 _Z13reduce_kernelPKfPfi_param_1,
	.param .u32 _Z13reduce_kernelPKfPfi_param_2
)
{
	.reg .pred 	%p<9>;
	.reg .b32 	%r<20>;
	.reg .b32 	%f<20>;
	.reg .b64 	%rd<13>;
	// demoted variable
	.shared .align 4 .b8 _ZZ13reduce_kernelPKfPfiE7input_s[512];
	ld.param.u64 	%rd3, [_Z13reduce_kernelPKfPfi_param_0];
	ld.param.u64 	%rd2, [_Z13reduce_kernelPKfPfi_param_1];
	ld.param.u32 	%r10, [_Z13reduce_kernelPKfPfi_param_2];
	cvta.to.global.u64 	%rd1, %rd3;
	mov.u32 	%r11, %ctaid.x;
	mov.u32 	%r19, %ntid.x;
	mul.lo.s32 	%r12, %r19, %r11;
	shl.b32 	%r13, %r12, 2;
	mov.u32 	%r2, %tid.x;
	add.s32 	%r3, %r13, %r2;
	setp.ge.s32 	%p1, %r3, %r10;
	shl.b32 	%r14, %r2, 2;
	mov.u32 	%r15, _ZZ13reduce_kernelPKfPfiE7input_s;
	add.s32 	%r4, %r15, %r14;
	@%p1 bra 	$L__BB0_2;
	mul.wide.s32 	%rd4, %r3, 4;
	add.s64 	%rd5, %rd1, %rd4;
	ld.global.f32 	%f18, [%rd5];
	st.shared.f32 	[%r4], %f18;
	bra.uni 	$L__BB0_3;
$L__BB0_2:
	mov.b32 	%r16, 0;
	st.shared.u32 	[%r4], %r16;
	mov.f32 	%f18, 0f00000000;
$L__BB0_3:
	add.s32 	%r5, %r19, %r3;
	setp.ge.s32 	%p2, %r5, %r10;
	@%p2 bra 	$L__BB0_5;
	mul.wide.s32 	%rd6, %r5, 4;
	add.s64 	%rd7, %rd1, %rd6;
	ld.global.f32 	%f8, [%rd7];
	add.f32 	%f18, %f8, %f18;
	st.shared.f32 	[%r4], %f18;
$L__BB0_5:
	add.s32 	%r6, %r5, %r19;
	setp.ge.s32 	%p3, %r6, %r10;
	@%p3 bra 	$L__BB0_7;
	mul.wide.s32 	%rd8, %r6, 4;
	add.s64 	%rd9, %rd1, %rd8;
	ld.global.f32 	%f9, [%rd9];
	add.f32 	%f18, %f9, %f18;
	st.shared.f32 	[%r4], %f18;
$L__BB0_7:
	add.s32 	%r7, %r6, %r19;
	setp.ge.s32 	%p4, %r7, %r10;
	@%p4 bra 	$L__BB0_9;
	mul.wide.s32 	%rd10, %r7, 4;
	add.s64 	%rd11, %rd1, %rd10;
	ld.global.f32 	%f10, [%rd11];
	add.f32 	%f11, %f10, %f18;
	st.shared.f32 	[%r4], %f11;
$L__BB0_9:
	bar.sync 	0;
	setp.lt.u32 	%p5, %r19, 2;
	@%p5 bra 	$L__BB0_13;
$L__BB0_10:
	shr.u32 	%r9, %r19, 1;
	setp.ge.u32 	%p6, %r2, %r9;
	@%p6 bra 	$L__BB0_12;
	shl.b32 	%r17, %r9, 2;
	add.s32 	%r18, %r4, %r17;
	ld.shared.f32 	%f12, [%r18];
	ld.shared.f32 	%f13, [%r4];
	add.f32 	%f14, %f12, %f13;
	st.shared.f32 	[%r4], %f14;
$L__BB0_12:
	bar.sync 	0;
	setp.gt.u32 	%p7, %r19, 3;
	mov.u32 	%r19, %r9;
	@%p7 bra 	$L__BB0_10;
$L__BB0_13:
	setp.ne.s32 	%p8, %r2, 0;
	@%p8 bra 	$L__BB0_15;
	ld.shared.f32 	%f15, [_ZZ13reduce_kernelPKfPfiE7input_s];
	cvta.to.global.u64 	%rd12, %rd2;
	atom.global.add.f32 	%f16, [%rd12], %f15;
$L__BB0_15:
	ret;

}


// ===== COMPILED SASS (sm_100) =====

	.target	sm_100

	.elftype	@"ET_EXEC"


//--------------------- .note.nv.tkinfo           --------------------------
	.section	.note.nv.tkinfo,"",@"SHT_NOTE"
	.sectionflags	@"SHF_NOTE_NV_TKINFO"
	.tkinfo
        /*0018*/ 	.word	0x00000002
        /*0030*/ 	.string	""
        /*0030*/ 	.string	"ptxas"
        /*0030*/ 	.string	"Cuda compilation tools, release 13.0, V13.0.88"
        /*0030*/ 	.string	"Build cuda_13.0.r13.0/compiler.36424714_0"
        /*0030*/ 	.string	"-arch sm_100 -m 64 "



//--------------------- .note.nv.cuinfo           --------------------------
	.section	.note.nv.cuinfo,"",@"SHT_NOTE"
	.sectionflags	@"SHF_NOTE_NV_CUINFO"
        /*0018*/ 	.short	0x0002
        /*001a*/ 	.short	0x0064
        /*001c*/ 	.short	0x0082
	.zero		2


//--------------------- .nv.info                  --------------------------
	.section	.nv.info,"",@"SHT_CUDA_INFO"
	.align	4


	//----- nvinfo : EIATTR_REGCOUNT
	.align		4
        /*0000*/ 	.byte	0x04, 0x2f
        /*0002*/ 	.short	(.L_1 - .L_0)
	.align		4
.L_0:
        /*0004*/ 	.word	index@(_Z13reduce_kernelPKfPfi)
        /*0008*/ 	.word	0x00000014


	//----- nvinfo : EIATTR_FRAME_SIZE
	.align		4
.L_1:
        /*000c*/ 	.byte	0x04, 0x11
        /*000e*/ 	.short	(.L_3 - .L_2)
	.align		4
.L_2:
        /*0010*/ 	.word	index@(_Z13reduce_kernelPKfPfi)
        /*0014*/ 	.word	0x00000000


	//----- nvinfo : EIATTR_MIN_STACK_SIZE
	.align		4
.L_3:
        /*0018*/ 	.byte	0x04, 0x12
        /*001a*/ 	.short	(.L_5 - .L_4)
	.align		4
.L_4:
        /*001c*/ 	.word	index@(_Z13reduce_kernelPKfPfi)
        /*0020*/ 	.word	0x00000000
.L_5:


//--------------------- .nv.compat                --------------------------
	.section	.nv.compat,"",@"SHT_CUDA_COMPAT_INFO"
	.align	4
        /*0000*/ 	.byte	0x02, 0x09, 0x00, 0x00, 0x02, 0x02, 0x01, 0x00, 0x02, 0x05, 0x05, 0x00, 0x03, 0x07, 0x01, 0x01
        /*0010*/ 	.byte	0x02, 0x03, 0x00, 0x00, 0x02, 0x06, 0x01, 0x00, 0x04, 0x0b, 0x08, 0x00, 0x09, 0x00, 0x00, 0x00
        /*0020*/ 	.byte	0x00, 0x00, 0x00, 0x00


//--------------------- .nv.info._Z13reduce_kernelPKfPfi --------------------------
	.section	.nv.info._Z13reduce_kernelPKfPfi,"",@"SHT_CUDA_INFO"
	.sectionflags	@""
	.align	4


	//----- nvinfo : EIATTR_CUDA_API_VERSION
	.align		4
        /*0000*/ 	.byte	0x04, 0x37
        /*0002*/ 	.short	(.L_7 - .L_6)
.L_6:
        /*0004*/ 	.word	0x00000082


	//----- nvinfo : EIATTR_KPARAM_INFO
	.align		4
.L_7:
        /*0008*/ 	.byte	0x04, 0x17
        /*000a*/ 	.short	(.L_9 - .L_8)
.L_8:
        /*000c*/ 	.word	0x00000000
        /*0010*/ 	.short	0x0002
        /*0012*/ 	.short	0x0010
        /*0014*/ 	.byte	0x00, 0xf0, 0x11, 0x00


	//----- nvinfo : EIATTR_KPARAM_INFO
	.align		4
.L_9:
        /*0018*/ 	.byte	0x04, 0x17
        /*001a*/ 	.short	(.L_11 - .L_10)
.L_10:
        /*001c*/ 	.word	0x00000000
        /*0020*/ 	.short	0x0001
        /*0022*/ 	.short	0x0008
        /*0024*/ 	.byte	0x00, 0xf5, 0x21, 0x00


	//----- nvinfo : EIATTR_KPARAM_INFO
	.align		4
.L_11:
        /*0028*/ 	.byte	0x04, 0x17
        /*002a*/ 	.short	(.L_13 - .L_12)
.L_12:
        /*002c*/ 	.word	0x00000000
        /*0030*/ 	.short	0x0000
        /*0032*/ 	.short	0x0000
        /*0034*/ 	.byte	0x00, 0xf5, 0x21, 0x00


	//----- nvinfo : EIATTR_SPARSE_MMA_MASK
	.align		4
.L_13:
        /*0038*/ 	.byte	0x03, 0x50
        /*003a*/ 	.short	0x0000


	//----- nvinfo : EIATTR_MAXREG_COUNT
	.align		4
        /*003c*/ 	.byte	0x03, 0x1b
        /*003e*/ 	.short	0x00ff


	//----- nvinfo : EIATTR_NUM_BARRIERS
	.align		4
        /*0040*/ 	.byte	0x02, 0x4c
        /*0042*/ 	.byte	0x01
	.zero		1


	//----- nvinfo : EIATTR_MERCURY_ISA_VERSION
	.align		4
        /*0044*/ 	.byte	0x03, 0x5f
        /*0046*/ 	.short	0x0101


	//----- nvinfo : EIATTR_VRC_CTA_INIT_COUNT
	.align		4
        /*0048*/ 	.byte	0x02, 0x4a
	.zero		1
	.zero		1


	//----- nvinfo : EIATTR_EXIT_INSTR_OFFSETS
	.align		4
        /*004c*/ 	.byte	0x04, 0x1c
        /*004e*/ 	.short	(.L_15 - .L_14)


	//   ....[0]....
.L_14:
        /*0050*/ 	.word	0x00000370


	//   ....[1]....
        /*0054*/ 	.word	0x000003e0


	//----- nvinfo : EIATTR_CBANK_PARAM_SIZE
	.align		4
.L_15:
        /*0058*/ 	.byte	0x03, 0x19
        /*005a*/ 	.short	0x0014


	//----- nvinfo : EIATTR_PARAM_CBANK
	.align		4
        /*005c*/ 	.byte	0x04, 0x0a
        /*005e*/ 	.short	(.L_17 - .L_16)
	.align		4
.L_16:
        /*0060*/ 	.word	index@(.nv.constant0._Z13reduce_kernelPKfPfi)
        /*0064*/ 	.short	0x0380
        /*0066*/ 	.short	0x0014


	//----- nvinfo : EIATTR_SW_WAR
	.align		4
.L_17:
        /*0068*/ 	.byte	0x04, 0x36
        /*006a*/ 	.short	(.L_19 - .L_18)
.L_18:
        /*006c*/ 	.word	0x00000008
.L_19:


//--------------------- .nv.callgraph             --------------------------
	.section	.nv.callgraph,"",@"SHT_CUDA_CALLGRAPH"
	.align	4
	.sectionentsize	8
	.align		4
        /*0000*/ 	.word	0x00000000
	.align		4
        /*0004*/ 	.word	0xffffffff
	.align		4
        /*0008*/ 	.word	0x00000000
	.align		4
        /*000c*/ 	.word	0xfffffffe
	.align		4
        /*0010*/ 	.word	0x00000000
	.align		4
        /*0014*/ 	.word	0xfffffffd
	.align		4
        /*0018*/ 	.word	0x00000000
	.align		4
        /*001c*/ 	.word	0xfffffffc


//--------------------- .text._Z13reduce_kernelPKfPfi --------------------------
	.section	.text._Z13reduce_kernelPKfPfi,"ax",@progbits
	.align	128
        .global         _Z13reduce_kernelPKfPfi
        .type           _Z13reduce_kernelPKfPfi,@function
        .size           _Z13reduce_kernelPKfPfi,(.L_x_3 - _Z13reduce_kernelPKfPfi)
        .other          _Z13reduce_kernelPKfPfi,@"STO_CUDA_ENTRY STV_DEFAULT"
_Z13reduce_kernelPKfPfi:
.text._Z13reduce_kernelPKfPfi:
[----:B------:R-:W-:Y:S01]  /*0000*/  LDC R1, c[0x0][0x37c] ;  /* 0x0000df00ff017b82 */ /* 0x000fe20000000800 */
[----:B------:R-:W0:Y:S07]  /*0010*/  S2R R0, SR_TID.X ;  /* 0x0000000000007919 */ /* 0x000e2e0000002100 */
[----:B------:R-:W1:Y:S01]  /*0020*/  S2UR UR4, SR_CTAID.X ;  /* 0x00000000000479c3 */ /* 0x000e620000002500 */
[----:B------:R-:W2:Y:S01]  /*0030*/  LDCU UR5, c[0x0][0x390] ;  /* 0x00007200ff0577ac */ /* 0x000ea20008000800 */
[----:B------:R-:W3:Y:S06]  /*0040*/  LDCU.64 UR6, c[0x0][0x358] ;  /* 0x00006b00ff0677ac */ /* 0x000eec0008000a00 */
[----:B------:R-:W1:Y:S02]  /*0050*/  LDC R2, c[0x0][0x360] ;  /* 0x0000d800ff027b82 */ /* 0x000e640000000800 */
[----:B-1----:R-:W-:-:S04]  /*0060*/  IMAD R3, R2, UR4, RZ ;  /* 0x0000000402037c24 */ /* 0x002fc8000f8e02ff */
[----:B0-----:R-:W-:-:S05]  /*0070*/  IMAD R3, R3, 0x4, R0 ;  /* 0x0000000403037824 */ /* 0x001fca00078e0200 */
[C---:B--2---:R-:W-:Y:S02]  /*0080*/  ISETP.GE.AND P2, PT, R3.reuse, UR5, PT ;  /* 0x0000000503007c0c */ /* 0x044fe4000bf46270 */
[----:B------:R-:W-:-:S04]  /*0090*/  IADD3 R13, PT, PT, R3, R2, RZ ;  /* 0x00000002030d7210 */ /* 0x000fc80007ffe0ff */
[----:B------:R-:W-:Y:S01]  /*00a0*/  ISETP.GE.AND P3, PT, R13, UR5, PT ;  /* 0x000000050d007c0c */ /* 0x000fe2000bf66270 */
[----:B------:R-:W-:-:S05]  /*00b0*/  IMAD.IADD R15, R2, 0x1, R13 ;  /* 0x00000001020f7824 */ /* 0x000fca00078e020d */
[----:B------:R-:W-:Y:S01]  /*00c0*/  ISETP.GE.AND P0, PT, R15, UR5, PT ;  /* 0x000000050f007c0c */ /* 0x000fe2000bf06270 */
[----:B------:R-:W0:Y:S01]  /*00d0*/  @!P2 LDC.64 R6, c[0x0][0x380] ;  /* 0x0000e000ff06ab82 */ /* 0x000e220000000a00 */
[----:B------:R-:W-:-:S04]  /*00e0*/  IADD3 R17, PT, PT, R2, R15, RZ ;  /* 0x0000000f02117210 */ /* 0x000fc80007ffe0ff */
[----:B------:R-:W-:-:S03]  /*00f0*/  ISETP.GE.AND P1, PT, R17, UR5, PT ;  /* 0x0000000511007c0c */ /* 0x000fc6000bf26270 */
[----:B------:R-:W1:Y:S08]  /*0100*/  @!P3 LDC.64 R8, c[0x0][0x380] ;  /* 0x0000e000ff08bb82 */ /* 0x000e700000000a00 */
[----:B------:R-:W2:Y:S08]  /*0110*/  @!P0 LDC.64 R10, c[0x0][0x380] ;  /* 0x0000e000ff0a8b82 */ /* 0x000eb00000000a00 */
[----:B------:R-:W4:Y:S01]  /*0120*/  @!P1 LDC.64 R4, c[0x0][0x380] ;  /* 0x0000e000ff049b82 */ /* 0x000f220000000a00 */
[----:B0-----:R-:W-:-:S06]  /*0130*/  @!P2 IMAD.WIDE R6, R3, 0x4, R6 ;  /* 0x000000040306a825 */ /* 0x001fcc00078e0206 */
[----:B---3--:R-:W3:Y:S01]  /*0140*/  @!P2 LDG.E R6, desc[UR6][R6.64] ;  /* 0x000000060606a981 */ /* 0x008ee2000c1e1900 */
[----:B-1----:R-:W-:-:S06]  /*0150*/  @!P3 IMAD.WIDE R8, R13, 0x4, R8 ;  /* 0x000000040d08b825 */ /* 0x002fcc00078e0208 */
[----:B------:R-:W5:Y:S01]  /*0160*/  @!P3 LDG.E R9, desc[UR6][R8.64] ;  /* 0x000000060809b981 */ /* 0x000f62000c1e1900 */
[----:B--2---:R-:W-:-:S06]  /*0170*/  @!P0 IMAD.WIDE R10, R15, 0x4, R10 ;  /* 0x000000040f0a8825 */ /* 0x004fcc00078e020a */
[----:B------:R-:W2:Y:S01]  /*0180*/  @!P0 LDG.E R11, desc[UR6][R10.64] ;  /* 0x000000060a0b8981 */ /* 0x000ea2000c1e1900 */
[----:B----4-:R-:W-:-:S06]  /*0190*/  @!P1 IMAD.WIDE R4, R17, 0x4, R4 ;  /* 0x0000000411049825 */ /* 0x010fcc00078e0204 */
[----:B------:R-:W4:Y:S01]  /*01a0*/  @!P1 LDG.E R5, desc[UR6][R4.64] ;  /* 0x0000000604059981 */ /* 0x000f22000c1e1900 */
[----:B------:R-:W0:Y:S01]  /*01b0*/  S2UR UR5, SR_CgaCtaId ;  /* 0x00000000000579c3 */ /* 0x000e220000008800 */
[----:B------:R-:W-:Y:S02]  /*01c0*/  UMOV UR4, 0x400 ;  /* 0x0000040000047882 */ /* 0x000fe40000000000 */
[----:B0-----:R-:W-:-:S06]  /*01d0*/  ULEA UR4, UR5, UR4, 0x18 ;  /* 0x0000000405047291 */ /* 0x001fcc000f8ec0ff */
[----:B------:R-:W-:-:S05]  /*01e0*/  LEA R3, R0, UR4, 0x2 ;  /* 0x0000000400037c11 */ /* 0x000fca000f8e10ff */
[----:B---3--:R5:W-:Y:S01]  /*01f0*/  @!P2 STS [R3], R6 ;  /* 0x000000060300a388 */ /* 0x008be20000000800 */
[----:B------:R-:W-:-:S04]  /*0200*/  @P2 IMAD.MOV.U32 R6, RZ, RZ, RZ ;  /* 0x000000ffff062224 */ /* 0x000fc800078e00ff */
[----:B-----5:R-:W-:Y:S01]  /*0210*/  @!P3 FADD R6, R6, R9 ;  /* 0x000000090606b221 */ /* 0x020fe20000000000 */
[----:B------:R-:W-:Y:S04]  /*0220*/  @P2 STS [R3], RZ ;  /* 0x000000ff03002388 */ /* 0x000fe80000000800 */
[----:B------:R2:W-:Y:S01]  /*0230*/  @!P3 STS [R3], R6 ;  /* 0x000000060300b388 */ /* 0x0005e20000000800 */
[----:B------:R-:W-:Y:S01]  /*0240*/  ISETP.GE.U32.AND P3, PT, R2, 0x2, PT ;  /* 0x000000020200780c */ /* 0x000fe20003f66070 */
[----:B--2---:R-:W-:-:S04]  /*0250*/  @!P0 FADD R6, R6, R11 ;  /* 0x0000000b06068221 */ /* 0x004fc80000000000 */
[----:B----4-:R-:W-:Y:S01]  /*0260*/  @!P1 FADD R4, R5, R6 ;  /* 0x0000000605049221 */ /* 0x010fe20000000000 */
[----:B------:R0:W-:Y:S04]  /*0270*/  @!P0 STS [R3], R6 ;  /* 0x0000000603008388 */ /* 0x0001e80000000800 */
[----:B------:R0:W-:Y:S01]  /*0280*/  @!P1 STS [R3], R4 ;  /* 0x0000000403009388 */ /* 0x0001e20000000800 */
[----:B------:R-:W-:Y:S01]  /*0290*/  BAR.SYNC.DEFER_BLOCKING 0x0 ;  /* 0x0000000000007b1d */ /* 0x000fe20000010000 */
[----:B------:R-:W-:-:S05]  /*02a0*/  ISETP.NE.AND P2, PT, R0, RZ, PT ;  /* 0x000000ff0000720c */ /* 0x000fca0003f45270 */
[----:B------:R-:W-:Y:S08]  /*02b0*/  @!P3 BRA `(.L_x_0) ;  /* 0x00000000002cb947 */ /* 0x000ff00003800000 */
.L_x_1:
[----:B------:R-:W-:-:S04]  /*02c0*/  SHF.R.U32.HI R7, RZ, 0x1, R2 ;  /* 0x00000001ff077819 */ /* 0x000fc80000011602 */
[----:B------:R-:W-:-:S13]  /*02d0*/  ISETP.GE.U32.AND P0, PT, R0, R7, PT ;  /* 0x000000070000720c */ /* 0x000fda0003f06070 */
[----:B0-----:R-:W-:Y:S01]  /*02e0*/  @!P0 LEA R4, R7, R3, 0x2 ;  /* 0x0000000307048211 */ /* 0x001fe200078e10ff */
[----:B------:R-:W-:Y:S05]  /*02f0*/  @!P0 LDS R5, [R3] ;  /* 0x0000000003058984 */ /* 0x000fea0000000800 */
[----:B------:R-:W0:Y:S02]  /*0300*/  @!P0 LDS R4, [R4] ;  /* 0x0000000004048984 */ /* 0x000e240000000800 */
[----:B0-----:R-:W-:-:S05]  /*0310*/  @!P0 FADD R6, R4, R5 ;  /* 0x0000000504068221 */ /* 0x001fca0000000000 */
[----:B------:R1:W-:Y:S01]  /*0320*/  @!P0 STS [R3], R6 ;  /* 0x0000000603008388 */ /* 0x0003e20000000800 */
[----:B------:R-:W-:Y:S01]  /*0330*/  BAR.SYNC.DEFER_BLOCKING 0x0 ;  /* 0x0000000000007b1d */ /* 0x000fe20000010000 */
[----:B------:R-:W-:Y:S01]  /*0340*/  ISETP.GT.U32.AND P0, PT, R2, 0x3, PT ;  /* 0x000000030200780c */ /* 0x000fe20003f04070 */
[----:B------:R-:W-:-:S12]  /*0350*/  IMAD.MOV.U32 R2, RZ, RZ, R7 ;  /* 0x000000ffff027224 */ /* 0x000fd800078e0007 */
[----:B-1----:R-:W-:Y:S05]  /*0360*/  @P0 BRA `(.L_x_1) ;  /* 0xfffffffc00d40947 */ /* 0x002fea000383ffff */
.L_x_0:
[----:B------:R-:W-:Y:S05]  /*0370*/  @P2 EXIT ;  /* 0x000000000000294d */ /* 0x000fea0003800000 */
[----:B------:R-:W1:Y:S01]  /*0380*/  S2UR UR5, SR_CgaCtaId ;  /* 0x00000000000579c3 */ /* 0x000e620000008800 */
[----:B------:R-:W-:-:S07]  /*0390*/  UMOV UR4, 0x400 ;  /* 0x0000040000047882 */ /* 0x000fce0000000000 */
[----:B0-----:R-:W0:Y:S01]  /*03a0*/  LDC.64 R2, c[0x0][0x388] ;  /* 0x0000e200ff027b82 */ /* 0x001e220000000a00 */
[----:B-1----:R-:W-:-:S09]  /*03b0*/  ULEA UR4, UR5, UR4, 0x18 ;  /* 0x0000000405047291 */ /* 0x002fd2000f8ec0ff */
[----:B------:R-:W0:Y:S04]  /*03c0*/  LDS R5, [UR4] ;  /* 0x00000004ff057984 */ /* 0x000e280008000800 */
[----:B0-----:R-:W-:Y:S01]  /*03d0*/  REDG.E.ADD.F32.FTZ.RN.STRONG.GPU desc[UR6][R2.64], R5 ;  /* 0x00000005020079a6 */ /* 0x001fe2000c12f306 */
[----:B------:R-:W-:Y:S05]  /*03e0*/  EXIT ;  /* 0x000000000000794d */ /* 0x000fea0003800000 */
.L_x_2:
[----:B------:R-:W-:-:S00]  /*03f0*/  BRA `(.L_x_2) ;  /* 0xfffffffc00fc7947 */ /* 0x000fc0000383ffff */
[----:B------:R-:W-:-:S00]  /*0400*/  NOP ;  /* 0x0000000000007918 */ /* 0x000fc00000000000 */
[----:B------:R-:W-:-:S00]  /*0410*/  NOP ;  /* 0x0000000000007918 */ /* 0x000fc00000000000 */
[----:B------:R-:W-:-:S00]  /*0420*/  NOP ;  /* 0x0000000000007918 */ /* 0x000fc00000000000 */
[----:B------:R-:W-:-:S00]  /*0430*/  NOP ;  /* 0x0000000000007918 */ /* 0x000fc00000000000 */
[----:B------:R-:W-:-:S00]  /*0440*/  NOP ;  /* 0x0000000000007918 */ /* 0x000fc00000000000 */
[----:B------:R-:W-:-:S00]  /*0450*/  NOP ;  /* 0x0000000000007918 */ /* 0x000fc00000000000 */
[----:B------:R-:W-:-:S00]  /*0460*/  NOP ;  /* 0x0000000000007918 */ /* 0x000fc00000000000 */
[----:B------:R-:W-:-:S00]  /*0470*/  NOP ;  /* 0x0000000000007918 */ /* 0x000fc00000000000 */
.L_x_3:


//--------------------- .nv.shared._Z13reduce_kernelPKfPfi --------------------------
	.section	.nv.shared._Z13reduce_kernelPKfPfi,"aw",@nobits
	.sectionflags	@""
	.align	4
.nv.shared._Z13reduce_kernelPKfPfi:
	.zero		1536


//--------------------- .nv.shared.reserved.0     --------------------------
	.section	.nv.shared.reserved.0,"aw",@nobits
	.weak		__nv_reservedSMEM_offset_0_alias
	.size		__nv_reservedSMEM_offset_0_alias, 0, 64
	.other		__nv_reservedSMEM_offset_0_alias,@"STO_CUDA_RESERVED_SHARED STV_DEFAULT"
__nv_reservedSMEM_offset_0_alias:
	.zero		0
	.zero		64


//--------------------- .nv.constant0._Z13reduce_kernelPKfPfi --------------------------
	.section	.nv.constant0._Z13reduce_kernelPKfPfi,"a",@progbits
	.sectionflags	@""
	.align	4
.nv.constant0._Z13reduce_kernelPKfPfi:
	.zero		916


//--------------------- SYMBOLS --------------------------

	.type		.nv.reservedSmem.offset0,@object
	.size		.nv.reservedSmem.offset0,0x4
	.type		.nv.reservedSmem.cap,@object
	.size		.nv.reservedSmem.cap,0x4
